	.headerflags	@"EF_CUDA_TEXMODE_UNIFIED EF_CUDA_64BIT_ADDRESS EF_CUDA_ACCELERATORS EF_CUDA_SM90 EF_CUDA_VIRTUAL_SM(EF_CUDA_SM90)"
	.elftype	@"ET_EXEC"


//--------------------- .nv.info                  --------------------------
	.section	.nv.info,"",@"SHT_CUDA_INFO"
	.align	4


	//----- nvinfo : EIATTR_REGCOUNT
	.align		4
        /*0000*/ 	.byte	0x04, 0x2f
        /*0002*/ 	.short	(.L_1 - .L_0)
	.align		4
.L_0:
        /*0004*/ 	.word	index@(triton_poi_fused_constant_pad_nd_0)
        /*0008*/ 	.word	0x0000000e


	//----- nvinfo : EIATTR_MIN_STACK_SIZE
	.align		4
.L_1:
        /*000c*/ 	.byte	0x04, 0x12
        /*000e*/ 	.short	(.L_3 - .L_2)
	.align		4
.L_2:
        /*0010*/ 	.word	index@(triton_poi_fused_constant_pad_nd_0)
        /*0014*/ 	.word	0x00000000


	//----- nvinfo : EIATTR_FRAME_SIZE
	.align		4
.L_3:
        /*0018*/ 	.byte	0x04, 0x11
        /*001a*/ 	.short	(.L_5 - .L_4)
	.align		4
.L_4:
        /*001c*/ 	.word	index@(triton_poi_fused_constant_pad_nd_0)
        /*0020*/ 	.word	0x00000000


	//----- nvinfo : EIATTR_MIN_STACK_SIZE
	.align		4
.L_5:
        /*0024*/ 	.byte	0x04, 0x12
        /*0026*/ 	.short	(.L_7 - .L_6)
	.align		4
.L_6:
        /*0028*/ 	.word	index@(triton_poi_fused_constant_pad_nd_0)
        /*002c*/ 	.word	0x00000000
.L_7:


//--------------------- .nv.info.triton_poi_fused_constant_pad_nd_0 --------------------------
	.section	.nv.info.triton_poi_fused_constant_pad_nd_0,"",@"SHT_CUDA_INFO"
	.sectionflags	@""
	.align	4


	//----- nvinfo : EIATTR_CUDA_API_VERSION
	.align		4
        /*0000*/ 	.byte	0x04, 0x37
        /*0002*/ 	.short	(.L_9 - .L_8)
.L_8:
        /*0004*/ 	.word	0x0000007c


	//----- nvinfo : EIATTR_KPARAM_INFO
	.align		4
.L_9:
        /*0008*/ 	.byte	0x04, 0x17
        /*000a*/ 	.short	(.L_11 - .L_10)
.L_10:
        /*000c*/ 	.word	0x00000000
        /*0010*/ 	.short	0x0002
        /*0012*/ 	.short	0x0010
        /*0014*/ 	.byte	0x00, 0xf0, 0x11, 0x00


	//----- nvinfo : EIATTR_KPARAM_INFO
	.align		4
.L_11:
        /*0018*/ 	.byte	0x04, 0x17
        /*001a*/ 	.short	(.L_13 - .L_12)
.L_12:
        /*001c*/ 	.word	0x00000000
        /*0020*/ 	.short	0x0001
        /*0022*/ 	.short	0x0008
        /*0024*/ 	.byte	0x00, 0xf4, 0x21, 0x00


	//----- nvinfo : EIATTR_KPARAM_INFO
	.align		4
.L_13:
        /*0028*/ 	.byte	0x04, 0x17
        /*002a*/ 	.short	(.L_15 - .L_14)
.L_14:
        /*002c*/ 	.word	0x00000000
        /*0030*/ 	.short	0x0000
        /*0032*/ 	.short	0x0000
        /*0034*/ 	.byte	0x00, 0xf4, 0x21, 0x00


	//----- nvinfo : EIATTR_SPARSE_MMA_MASK
	.align		4
.L_15:
        /*0038*/ 	.byte	0x03, 0x50
        /*003a*/ 	.short	0x0000


	//----- nvinfo : EIATTR_MAXREG_COUNT
	.align		4
        /*003c*/ 	.byte	0x03, 0x1b
        /*003e*/ 	.short	0x00ff


	//----- nvinfo : EIATTR_EXIT_INSTR_OFFSETS
	.align		4
        /*0040*/ 	.byte	0x04, 0x1c
        /*0042*/ 	.short	(.L_17 - .L_16)


	//   ....[0]....
.L_16:
        /*0044*/ 	.word	0x00000320


	//   ....[1]....
        /*0048*/ 	.word	0x00000340


	//----- nvinfo : EIATTR_REQNTID
	.align		4
.L_17:
        /*004c*/ 	.byte	0x04, 0x10
        /*004e*/ 	.short	(.L_19 - .L_18)
.L_18:
        /*0050*/ 	.word	0x00000080
        /*0054*/ 	.word	0x00000001
        /*0058*/ 	.word	0x00000001


	//----- nvinfo : EIATTR_CBANK_PARAM_SIZE
	.align		4
.L_19:
        /*005c*/ 	.byte	0x03, 0x19
        /*005e*/ 	.short	0x0014


	//----- nvinfo : EIATTR_PARAM_CBANK
	.align		4
        /*0060*/ 	.byte	0x04, 0x0a
        /*0062*/ 	.short	(.L_21 - .L_20)
	.align		4
.L_20:
        /*0064*/ 	.word	index@(.nv.constant0.triton_poi_fused_constant_pad_nd_0)
        /*0068*/ 	.short	0x0210
        /*006a*/ 	.short	0x0014


	//----- nvinfo : EIATTR_SW_WAR
	.align		4
.L_21:
        /*006c*/ 	.byte	0x04, 0x36
        /*006e*/ 	.short	(.L_23 - .L_22)
.L_22:
        /*0070*/ 	.word	0x00000008
.L_23:


//--------------------- .nv.callgraph             --------------------------
	.section	.nv.callgraph,"",@"SHT_CUDA_CALLGRAPH"
	.align	4
	.sectionentsize	8
	.align		4
        /*0000*/ 	.word	0x00000000
	.align		4
        /*0004*/ 	.word	0xffffffff
	.align		4
        /*0008*/ 	.word	0x00000000
	.align		4
        /*000c*/ 	.word	0xfffffffe
	.align		4
        /*0010*/ 	.word	0x00000000
	.align		4
        /*0014*/ 	.word	0xfffffffd
	.align		4
        /*0018*/ 	.word	0x00000000
	.align		4
        /*001c*/ 	.word	0xfffffffc


//--------------------- .text.triton_poi_fused_constant_pad_nd_0 --------------------------
	.section	.text.triton_poi_fused_constant_pad_nd_0,"ax",@progbits
	.align	128
        .global         triton_poi_fused_constant_pad_nd_0
        .type           triton_poi_fused_constant_pad_nd_0,@function
        .size           triton_poi_fused_constant_pad_nd_0,(.L_x_1 - triton_poi_fused_constant_pad_nd_0)
        .other          triton_poi_fused_constant_pad_nd_0,@"STO_CUDA_ENTRY STV_DEFAULT"
triton_poi_fused_constant_pad_nd_0:
.text.triton_poi_fused_constant_pad_nd_0:
[----:B------:R-:W0:Y:S02]  /*0000*/  LDC R1, c[0x0][0x28] ;  /* 0x00000a00ff017b82 */ /* 0x000e240000000800 */
[----:B------:R-:W1:Y:S01]  /*0010*/  S2R R0, SR_TID.X ;  /* 0x0000000000007919 */ /* 0x000e620000002100 */
[----:B------:R-:W-:Y:S01]  /*0020*/  ULDC.64 UR4, c[0x0][0x210] ;  /* 0x0000840000047ab9 */ /* 0x000fe20000000a00 */
[----:B------:R-:W2:Y:S01]  /*0030*/  S2R R3, SR_CTAID.X ;  /* 0x0000000000037919 */ /* 0x000ea20000002500 */
[----:B-1----:R-:W-:-:S05]  /*0040*/  IMAD.SHL.U32 R0, R0, 0x2, RZ ;  /* 0x0000000200007824 */ /* 0x002fca00078e00ff */
[----:B------:R-:W-:-:S05]  /*0050*/  LOP3.LUT R0, R0, 0xfe, RZ, 0xc0, !PT ;  /* 0x000000fe00007812 */ /* 0x000fca00078ec0ff */
[----:B--2---:R-:W-:-:S04]  /*0060*/  IMAD R0, R3, 0x100, R0 ;  /* 0x0000010003007824 */ /* 0x004fc800078e0200 */
[C---:B------:R-:W-:Y:S01]  /*0070*/  IMAD.HI R2, R0.reuse, 0x2aaaaaab, RZ ;  /* 0x2aaaaaab00027827 */ /* 0x040fe200078e02ff */
[----:B------:R-:W-:-:S04]  /*0080*/  ISETP.GE.AND P0, PT, R0, 0x240, PT ;  /* 0x000002400000780c */ /* 0x000fc80003f06270 */
[----:B------:R-:W-:Y:S01]  /*0090*/  LEA.HI R3, R2, R2, RZ, 0x1 ;  /* 0x0000000202037211 */ /* 0x000fe200078f08ff */
[----:B------:R-:W-:-:S04]  /*00a0*/  VIADD R2, R0, 0x1 ;  /* 0x0000000100027836 */ /* 0x000fc80000000000 */
[----:B------:R-:W-:-:S04]  /*00b0*/  IMAD.HI R5, R2, 0x2aaaaaab, RZ ;  /* 0x2aaaaaab02057827 */ /* 0x000fc800078e02ff */
[----:B------:R-:W-:Y:S01]  /*00c0*/  IMAD.HI R4, R3, 0x2aaaaaab, RZ ;  /* 0x2aaaaaab03047827 */ /* 0x000fe200078e02ff */
[----:B------:R-:W-:-:S03]  /*00d0*/  LEA.HI R7, R5, R5, RZ, 0x1 ;  /* 0x0000000505077211 */ /* 0x000fc600078f08ff */
[----:B------:R-:W-:Y:S01]  /*00e0*/  IMAD.HI R5, R0, 0x38e38e39, RZ ;  /* 0x38e38e3900057827 */ /* 0x000fe200078e02ff */
[----:B------:R-:W-:-:S03]  /*00f0*/  LEA.HI R6, R4, R4, RZ, 0x1 ;  /* 0x0000000404067211 */ /* 0x000fc600078f08ff */
[----:B------:R-:W-:Y:S01]  /*0100*/  IMAD R7, R7, -0x6, R2 ;  /* 0xfffffffa07077824 */ /* 0x000fe200078e0202 */
[----:B------:R-:W-:Y:S01]  /*0110*/  SHF.R.U32.HI R2, RZ, 0x1f, R5 ;  /* 0x0000001fff027819 */ /* 0x000fe20000011605 */
[----:B------:R-:W-:Y:S02]  /*0120*/  IMAD R4, R3, -0x6, R0 ;  /* 0xfffffffa03047824 */ /* 0x000fe400078e0200 */
[----:B------:R-:W-:Y:S01]  /*0130*/  IMAD R6, R6, -0x6, R3 ;  /* 0xfffffffa06067824 */ /* 0x000fe200078e0203 */
[----:B------:R-:W-:Y:S01]  /*0140*/  LEA.HI R2, R5, R2, RZ, 0x1d ;  /* 0x0000000205027211 */ /* 0x000fe200078fe8ff */
[----:B------:R-:W-:Y:S02]  /*0150*/  VIADD R3, R4, 0xffffffff ;  /* 0xffffffff04037836 */ /* 0x000fe40000000000 */
[----:B------:R-:W-:Y:S02]  /*0160*/  VIADD R8, R6, 0xffffffff ;  /* 0xffffffff06087836 */ /* 0x000fe40000000000 */
[----:B------:R-:W-:-:S02]  /*0170*/  VIADD R9, R7, 0xffffffff ;  /* 0xffffffff07097836 */ /* 0x000fc40000000000 */
[----:B------:R-:W-:Y:S01]  /*0180*/  IMAD.SHL.U32 R5, R2, 0x10, RZ ;  /* 0x0000001002057824 */ /* 0x000fe200078e00ff */
[----:B------:R-:W-:Y:S01]  /*0190*/  LOP3.LUT R3, R8, R3, RZ, 0xfc, !PT ;  /* 0x0000000308037212 */ /* 0x000fe200078efcff */
[----:B------:R-:W-:Y:S01]  /*01a0*/  IMAD.SHL.U32 R6, R6, 0x4, RZ ;  /* 0x0000000406067824 */ /* 0x000fe200078e00ff */
[----:B------:R-:W-:Y:S02]  /*01b0*/  LOP3.LUT R9, R8, R9, RZ, 0xfc, !PT ;  /* 0x0000000908097212 */ /* 0x000fe400078efcff */
[----:B------:R-:W-:Y:S02]  /*01c0*/  ISETP.LT.U32.AND P1, PT, R3, 0x4, !P0 ;  /* 0x000000040300780c */ /* 0x000fe40004721070 */
[CCC-:B------:R-:W-:Y:S02]  /*01d0*/  IADD3 R8, P3, P4, R6.reuse, R5.reuse, R4.reuse ;  /* 0x0000000506087210 */ /* 0x1c0fe40007c7e004 */
[----:B------:R-:W-:Y:S02]  /*01e0*/  IADD3 R2, P5, P6, R6, R5, R7 ;  /* 0x0000000506027210 */ /* 0x000fe40007ebe007 */
[----:B------:R-:W-:-:S02]  /*01f0*/  SHF.R.S32.HI R3, RZ, 0x1f, R4 ;  /* 0x0000001fff037819 */ /* 0x000fc40000011404 */
[----:B------:R-:W-:Y:S02]  /*0200*/  SHF.R.S32.HI R11, RZ, 0x1f, R5 ;  /* 0x0000001fff0b7819 */ /* 0x000fe40000011405 */
[----:B------:R-:W-:Y:S02]  /*0210*/  SHF.R.S32.HI R6, RZ, 0x1f, R6 ;  /* 0x0000001fff067819 */ /* 0x000fe40000011406 */
[----:B------:R-:W-:Y:S02]  /*0220*/  SHF.R.S32.HI R7, RZ, 0x1f, R7 ;  /* 0x0000001fff077819 */ /* 0x000fe40000011407 */
[----:B------:R-:W-:Y:S02]  /*0230*/  ISETP.LT.U32.AND P2, PT, R9, 0x4, !P0 ;  /* 0x000000040900780c */ /* 0x000fe40004741070 */
[----:B------:R-:W-:Y:S02]  /*0240*/  IADD3.X R3, R6, R11, R3, P3, P4 ;  /* 0x0000000b06037210 */ /* 0x000fe40001fe8403 */
[----:B------:R-:W-:-:S02]  /*0250*/  LEA R4, P3, R8, UR4, 0x2 ;  /* 0x0000000408047c11 */ /* 0x000fc4000f8610ff */
[----:B------:R-:W-:Y:S02]  /*0260*/  IADD3.X R7, R6, R11, R7, P5, P6 ;  /* 0x0000000b06077210 */ /* 0x000fe40002fec407 */
[----:B------:R-:W-:Y:S02]  /*0270*/  LEA R6, P4, R2, UR4, 0x2 ;  /* 0x0000000402067c11 */ /* 0x000fe4000f8810ff */
[----:B------:R-:W-:Y:S02]  /*0280*/  LEA.HI.X R5, R8, UR5, R3, 0x2, P3 ;  /* 0x0000000508057c11 */ /* 0x000fe400098f1403 */
[----:B------:R-:W-:Y:S02]  /*0290*/  CS2R R8, SRZ ;  /* 0x0000000000087805 */ /* 0x000fe4000001ff00 */
[----:B------:R-:W-:Y:S01]  /*02a0*/  LEA.HI.X R7, R2, UR5, R7, 0x2, P4 ;  /* 0x0000000502077c11 */ /* 0x000fe2000a0f1407 */
[----:B------:R-:W-:Y:S01]  /*02b0*/  ULDC.64 UR4, c[0x0][0x208] ;  /* 0x0000820000047ab9 */ /* 0x000fe20000000a00 */
[----:B------:R-:W1:Y:S02]  /*02c0*/  LDC.64 R2, c[0x0][0x218] ;  /* 0x00008600ff027b82 */ /* 0x000e640000000a00 */
[----:B------:R-:W2:Y:S04]  /*02d0*/  @P1 LDG.E R8, desc[UR4][R4.64+-0x14] ;  /* 0xffffec0404081981 */ /* 0x000ea8000c1e1900 */
[----:B------:R-:W3:Y:S01]  /*02e0*/  @P2 LDG.E R9, desc[UR4][R6.64+-0x14] ;  /* 0xffffec0406092981 */ /* 0x000ee2000c1e1900 */
[----:B-1----:R-:W-:Y:S01]  /*02f0*/  IMAD.WIDE R2, R0, 0x4, R2 ;  /* 0x0000000400027825 */ /* 0x002fe200078e0202 */
[----:B--2---:R-:W-:-:S02]  /*0300*/  SEL R8, R8, RZ, P1 ;  /* 0x000000ff08087207 */ /* 0x004fc40000800000 */
[----:B---3--:R-:W-:Y:S01]  /*0310*/  SEL R9, R9, RZ, P2 ;  /* 0x000000ff09097207 */ /* 0x008fe20001000000 */
[----:B------:R-:W-:Y:S06]  /*0320*/  @P0 EXIT ;  /* 0x000000000000094d */ /* 0x000fec0003800000 */
[----:B------:R-:W-:Y:S01]  /*0330*/  STG.E.64 desc[UR4][R2.64], R8 ;  /* 0x0000000802007986 */ /* 0x000fe2000c101b04 */
[----:B------:R-:W-:Y:S05]  /*0340*/  EXIT ;  /* 0x000000000000794d */ /* 0x000fea0003800000 */
.L_x_0:
[----:B------:R-:W-:-:S00]  /*0350*/  BRA `(.L_x_0) ;  /* 0xfffffffc00fc7947 */ /* 0x000fc0000383ffff */
[----:B------:R-:W-:-:S00]  /*0360*/  NOP ;  /* 0x0000000000007918 */ /* 0x000fc00000000000 */
        /* <DEDUP_REMOVED lines=9> */
.L_x_1:


//--------------------- .nv.constant0.triton_poi_fused_constant_pad_nd_0 --------------------------
	.section	.nv.constant0.triton_poi_fused_constant_pad_nd_0,"a",@progbits
	.sectionflags	@""
	.align	4
.nv.constant0.triton_poi_fused_constant_pad_nd_0:
	.zero		548
